//
// Generated by NVIDIA NVVM Compiler
//
// Compiler Build ID: CL-36424714
// Cuda compilation tools, release 13.0, V13.0.88
// Based on NVVM 20.0.0
//

.version 9.0
.target sm_100
.address_size 64

	// .globl	_Z12vectorAddGPUPfS_S_ii

.visible .entry _Z12vectorAddGPUPfS_S_ii(
	.param .u64 .ptr .align 1 _Z12vectorAddGPUPfS_S_ii_param_0,
	.param .u64 .ptr .align 1 _Z12vectorAddGPUPfS_S_ii_param_1,
	.param .u64 .ptr .align 1 _Z12vectorAddGPUPfS_S_ii_param_2,
	.param .u32 _Z12vectorAddGPUPfS_S_ii_param_3,
	.param .u32 _Z12vectorAddGPUPfS_S_ii_param_4
)
{
	.reg .pred 	%p<2>;
	.reg .b32 	%r<8>;
	.reg .b32 	%f<4>;
	.reg .b64 	%rd<11>;

	ld.param.u64 	%rd1, [_Z12vectorAddGPUPfS_S_ii_param_0];
	ld.param.u64 	%rd2, [_Z12vectorAddGPUPfS_S_ii_param_1];
	ld.param.u64 	%rd3, [_Z12vectorAddGPUPfS_S_ii_param_2];
	ld.param.u32 	%r2, [_Z12vectorAddGPUPfS_S_ii_param_3];
	ld.param.u32 	%r3, [_Z12vectorAddGPUPfS_S_ii_param_4];
	mov.u32 	%r4, %ctaid.x;
	mov.u32 	%r5, %ntid.x;
	mov.u32 	%r6, %tid.x;
	mad.lo.s32 	%r7, %r4, %r5, %r6;
	add.s32 	%r1, %r7, %r3;
	setp.ge.s32 	%p1, %r1, %r2;
	@%p1 bra 	$L__BB0_2;
	cvta.to.global.u64 	%rd4, %rd1;
	cvta.to.global.u64 	%rd5, %rd2;
	cvta.to.global.u64 	%rd6, %rd3;
	mul.wide.s32 	%rd7, %r1, 4;
	add.s64 	%rd8, %rd4, %rd7;
	ld.global.f32 	%f1, [%rd8];
	add.s64 	%rd9, %rd5, %rd7;
	ld.global.f32 	%f2, [%rd9];
	add.f32 	%f3, %f1, %f2;
	add.s64 	%rd10, %rd6, %rd7;
	st.global.f32 	[%rd10], %f3;
$L__BB0_2:
	ret;

}


// ===== COMPILED SASS (sm_100) =====

	.target	sm_100

	.elftype	@"ET_EXEC"


//--------------------- .note.nv.tkinfo           --------------------------
	.section	.note.nv.tkinfo,"",@"SHT_NOTE"
	.sectionflags	@"SHF_NOTE_NV_TKINFO"
	.tkinfo
        /*0018*/ 	.word	0x00000002
        /*0030*/ 	.string	""
        /*0030*/ 	.string	"ptxas"
        /*0030*/ 	.string	"Cuda compilation tools, release 13.0, V13.0.88"
        /*0030*/ 	.string	"Build cuda_13.0.r13.0/compiler.36424714_0"
        /*0030*/ 	.string	"-arch sm_100 -m 64 "



//--------------------- .note.nv.cuinfo           --------------------------
	.section	.note.nv.cuinfo,"",@"SHT_NOTE"
	.sectionflags	@"SHF_NOTE_NV_CUINFO"
        /*0018*/ 	.short	0x0002
        /*001a*/ 	.short	0x0064
        /*001c*/ 	.short	0x0082
	.zero		2


//--------------------- .nv.info                  --------------------------
	.section	.nv.info,"",@"SHT_CUDA_INFO"
	.align	4


	//----- nvinfo : EIATTR_REGCOUNT
	.align		4
        /*0000*/ 	.byte	0x04, 0x2f
        /*0002*/ 	.short	(.L_1 - .L_0)
	.align		4
.L_0:
        /*0004*/ 	.word	index@(_Z12vectorAddGPUPfS_S_ii)
        /*0008*/ 	.word	0x0000000c


	//----- nvinfo : EIATTR_FRAME_SIZE
	.align		4
.L_1:
        /*000c*/ 	.byte	0x04, 0x11
        /*000e*/ 	.short	(.L_3 - .L_2)
	.align		4
.L_2:
        /*0010*/ 	.word	index@(_Z12vectorAddGPUPfS_S_ii)
        /*0014*/ 	.word	0x00000000


	//----- nvinfo : EIATTR_MIN_STACK_SIZE
	.align		4
.L_3:
        /*0018*/ 	.byte	0x04, 0x12
        /*001a*/ 	.short	(.L_5 - .L_4)
	.align		4
.L_4:
        /*001c*/ 	.word	index@(_Z12vectorAddGPUPfS_S_ii)
        /*0020*/ 	.word	0x00000000
.L_5:


//--------------------- .nv.compat                --------------------------
	.section	.nv.compat,"",@"SHT_CUDA_COMPAT_INFO"
	.align	4
        /*0000*/ 	.byte	0x02, 0x09, 0x00, 0x00, 0x02, 0x02, 0x01, 0x00, 0x02, 0x05, 0x05, 0x00, 0x03, 0x07, 0x01, 0x01
        /*0010*/ 	.byte	0x02, 0x03, 0x00, 0x00, 0x02, 0x06, 0x01, 0x00, 0x04, 0x0b, 0x08, 0x00, 0x09, 0x00, 0x00, 0x00
        /*0020*/ 	.byte	0x00, 0x00, 0x00, 0x00


//--------------------- .nv.info._Z12vectorAddGPUPfS_S_ii --------------------------
	.section	.nv.info._Z12vectorAddGPUPfS_S_ii,"",@"SHT_CUDA_INFO"
	.sectionflags	@""
	.align	4


	//----- nvinfo : EIATTR_CUDA_API_VERSION
	.align		4
        /*0000*/ 	.byte	0x04, 0x37
        /*0002*/ 	.short	(.L_7 - .L_6)
.L_6:
        /*0004*/ 	.word	0x00000082


	//----- nvinfo : EIATTR_KPARAM_INFO
	.align		4
.L_7:
        /*0008*/ 	.byte	0x04, 0x17
        /*000a*/ 	.short	(.L_9 - .L_8)
.L_8:
        /*000c*/ 	.word	0x00000000
        /*0010*/ 	.short	0x0004
        /*0012*/ 	.short	0x001c
        /*0014*/ 	.byte	0x00, 0xf0, 0x11, 0x00


	//----- nvinfo : EIATTR_KPARAM_INFO
	.align		4
.L_9:
        /*0018*/ 	.byte	0x04, 0x17
        /*001a*/ 	.short	(.L_11 - .L_10)
.L_10:
        /*001c*/ 	.word	0x00000000
        /*0020*/ 	.short	0x0003
        /*0022*/ 	.short	0x0018
        /*0024*/ 	.byte	0x00, 0xf0, 0x11, 0x00


	//----- nvinfo : EIATTR_KPARAM_INFO
	.align		4
.L_11:
        /*0028*/ 	.byte	0x04, 0x17
        /*002a*/ 	.short	(.L_13 - .L_12)
.L_12:
        /*002c*/ 	.word	0x00000000
        /*0030*/ 	.short	0x0002
        /*0032*/ 	.short	0x0010
        /*0034*/ 	.byte	0x00, 0xf5, 0x21, 0x00


	//----- nvinfo : EIATTR_KPARAM_INFO
	.align		4
.L_13:
        /*0038*/ 	.byte	0x04, 0x17
        /*003a*/ 	.short	(.L_15 - .L_14)
.L_14:
        /*003c*/ 	.word	0x00000000
        /*0040*/ 	.short	0x0001
        /*0042*/ 	.short	0x0008
        /*0044*/ 	.byte	0x00, 0xf5, 0x21, 0x00


	//----- nvinfo : EIATTR_KPARAM_INFO
	.align		4
.L_15:
        /*0048*/ 	.byte	0x04, 0x17
        /*004a*/ 	.short	(.L_17 - .L_16)
.L_16:
        /*004c*/ 	.word	0x00000000
        /*0050*/ 	.short	0x0000
        /*0052*/ 	.short	0x0000
        /*0054*/ 	.byte	0x00, 0xf5, 0x21, 0x00


	//----- nvinfo : EIATTR_SPARSE_MMA_MASK
	.align		4
.L_17:
        /*0058*/ 	.byte	0x03, 0x50
        /*005a*/ 	.short	0x0000


	//----- nvinfo : EIATTR_MAXREG_COUNT
	.align		4
        /*005c*/ 	.byte	0x03, 0x1b
        /*005e*/ 	.short	0x00ff


	//----- nvinfo : EIATTR_MERCURY_ISA_VERSION
	.align		4
        /*0060*/ 	.byte	0x03, 0x5f
        /*0062*/ 	.short	0x0101


	//----- nvinfo : EIATTR_VRC_CTA_INIT_COUNT
	.align		4
        /*0064*/ 	.byte	0x02, 0x4a
	.zero		1
	.zero		1


	//----- nvinfo : EIATTR_EXIT_INSTR_OFFSETS
	.align		4
        /*0068*/ 	.byte	0x04, 0x1c
        /*006a*/ 	.short	(.L_19 - .L_18)


	//   ....[0]....
.L_18:
        /*006c*/ 	.word	0x00000080


	//   ....[1]....
        /*0070*/ 	.word	0x00000140


	//----- nvinfo : EIATTR_CBANK_PARAM_SIZE
	.align		4
.L_19:
        /*0074*/ 	.byte	0x03, 0x19
        /*0076*/ 	.short	0x0020


	//----- nvinfo : EIATTR_PARAM_CBANK
	.align		4
        /*0078*/ 	.byte	0x04, 0x0a
        /*007a*/ 	.short	(.L_21 - .L_20)
	.align		4
.L_20:
        /*007c*/ 	.word	index@(.nv.constant0._Z12vectorAddGPUPfS_S_ii)
        /*0080*/ 	.short	0x0380
        /*0082*/ 	.short	0x0020


	//----- nvinfo : EIATTR_SW_WAR
	.align		4
.L_21:
        /*0084*/ 	.byte	0x04, 0x36
        /*0086*/ 	.short	(.L_23 - .L_22)
.L_22:
        /*0088*/ 	.word	0x00000008
.L_23:


//--------------------- .nv.callgraph             --------------------------
	.section	.nv.callgraph,"",@"SHT_CUDA_CALLGRAPH"
	.align	4
	.sectionentsize	8
	.align		4
        /*0000*/ 	.word	0x00000000
	.align		4
        /*0004*/ 	.word	0xffffffff
	.align		4
        /*0008*/ 	.word	0x00000000
	.align		4
        /*000c*/ 	.word	0xfffffffe
	.align		4
        /*0010*/ 	.word	0x00000000
	.align		4
        /*0014*/ 	.word	0xfffffffd
	.align		4
        /*0018*/ 	.word	0x00000000
	.align		4
        /*001c*/ 	.word	0xfffffffc


//--------------------- .text._Z12vectorAddGPUPfS_S_ii --------------------------
	.section	.text._Z12vectorAddGPUPfS_S_ii,"ax",@progbits
	.align	128
        .global         _Z12vectorAddGPUPfS_S_ii
        .type           _Z12vectorAddGPUPfS_S_ii,@function
        .size           _Z12vectorAddGPUPfS_S_ii,(.L_x_1 - _Z12vectorAddGPUPfS_S_ii)
        .other          _Z12vectorAddGPUPfS_S_ii,@"STO_CUDA_ENTRY STV_DEFAULT"
_Z12vectorAddGPUPfS_S_ii:
.text._Z12vectorAddGPUPfS_S_ii:
[----:B------:R-:W-:Y:S01]  /*0000*/  LDC R1, c[0x0][0x37c] ;  /* 0x0000df00ff017b82 */ /* 0x000fe20000000800 */
[----:B------:R-:W0:Y:S07]  /*0010*/  S2R R3, SR_TID.X ;  /* 0x0000000000037919 */ /* 0x000e2e0000002100 */
[----:B------:R-:W0:Y:S01]  /*0020*/  S2UR UR4, SR_CTAID.X ;  /* 0x00000000000479c3 */ /* 0x000e220000002500 */
[----:B------:R-:W1:Y:S07]  /*0030*/  LDCU.64 UR6, c[0x0][0x398] ;  /* 0x00007300ff0677ac */ /* 0x000e6e0008000a00 */
[----:B------:R-:W0:Y:S02]  /*0040*/  LDC R0, c[0x0][0x360] ;  /* 0x0000d800ff007b82 */ /* 0x000e240000000800 */
[----:B0-----:R-:W-:-:S05]  /*0050*/  IMAD R0, R0, UR4, R3 ;  /* 0x0000000400007c24 */ /* 0x001fca000f8e0203 */
[----:B-1----:R-:W-:-:S04]  /*0060*/  IADD3 R9, PT, PT, R0, UR7, RZ ;  /* 0x0000000700097c10 */ /* 0x002fc8000fffe0ff */
[----:B------:R-:W-:-:S13]  /*0070*/  ISETP.GE.AND P0, PT, R9, UR6, PT ;  /* 0x0000000609007c0c */ /* 0x000fda000bf06270 */
[----:B------:R-:W-:Y:S05]  /*0080*/  @P0 EXIT ;  /* 0x000000000000094d */ /* 0x000fea0003800000 */
[----:B------:R-:W0:Y:S01]  /*0090*/  LDC.64 R2, c[0x0][0x380] ;  /* 0x0000e000ff027b82 */ /* 0x000e220000000a00 */
[----:B------:R-:W1:Y:S07]  /*00a0*/  LDCU.64 UR4, c[0x0][0x358] ;  /* 0x00006b00ff0477ac */ /* 0x000e6e0008000a00 */
[----:B------:R-:W2:Y:S08]  /*00b0*/  LDC.64 R4, c[0x0][0x388] ;  /* 0x0000e200ff047b82 */ /* 0x000eb00000000a00 */
[----:B------:R-:W3:Y:S01]  /*00c0*/  LDC.64 R6, c[0x0][0x390] ;  /* 0x0000e400ff067b82 */ /* 0x000ee20000000a00 */
[----:B0-----:R-:W-:-:S06]  /*00d0*/  IMAD.WIDE R2, R9, 0x4, R2 ;  /* 0x0000000409027825 */ /* 0x001fcc00078e0202 */
[----:B-1----:R-:W4:Y:S01]  /*00e0*/  LDG.E R2, desc[UR4][R2.64] ;  /* 0x0000000402027981 */ /* 0x002f22000c1e1900 */
[----:B--2---:R-:W-:-:S06]  /*00f0*/  IMAD.WIDE R4, R9, 0x4, R4 ;  /* 0x0000000409047825 */ /* 0x004fcc00078e0204 */
[----:B------:R-:W4:Y:S01]  /*0100*/  LDG.E R5, desc[UR4][R4.64] ;  /* 0x0000000404057981 */ /* 0x000f22000c1e1900 */
[----:B---3--:R-:W-:-:S04]  /*0110*/  IMAD.WIDE R6, R9, 0x4, R6 ;  /* 0x0000000409067825 */ /* 0x008fc800078e0206 */
[----:B----4-:R-:W-:-:S05]  /*0120*/  FADD R9, R2, R5 ;  /* 0x0000000502097221 */ /* 0x010fca0000000000 */
[----:B------:R-:W-:Y:S01]  /*0130*/  STG.E desc[UR4][R6.64], R9 ;  /* 0x0000000906007986 */ /* 0x000fe2000c101904 */
[----:B------:R-:W-:Y:S05]  /*0140*/  EXIT ;  /* 0x000000000000794d */ /* 0x000fea0003800000 */
.L_x_0:
[----:B------:R-:W-:-:S00]  /*0150*/  BRA `(.L_x_0) ;  /* 0xfffffffc00fc7947 */ /* 0x000fc0000383ffff */
[----:B------:R-:W-:-:S00]  /*0160*/  NOP ;  /* 0x0000000000007918 */ /* 0x000fc00000000000 */
        /* <DEDUP_REMOVED lines=9> */
.L_x_1:


//--------------------- .nv.shared.reserved.0     --------------------------
	.section	.nv.shared.reserved.0,"aw",@nobits
	.weak		__nv_reservedSMEM_offset_0_alias
	.size		__nv_reservedSMEM_offset_0_alias, 0, 64
	.other		__nv_reservedSMEM_offset_0_alias,@"STO_CUDA_RESERVED_SHARED STV_DEFAULT"
__nv_reservedSMEM_offset_0_alias:
	.zero		0
	.zero		64


//--------------------- .nv.constant0._Z12vectorAddGPUPfS_S_ii --------------------------
	.section	.nv.constant0._Z12vectorAddGPUPfS_S_ii,"a",@progbits
	.sectionflags	@""
	.align	4
.nv.constant0._Z12vectorAddGPUPfS_S_ii:
	.zero		928


//--------------------- SYMBOLS --------------------------

	.type		.nv.reservedSmem.offset0,@object
	.size		.nv.reservedSmem.offset0,0x4
